//
// Generated by NVIDIA NVVM Compiler
//
// Compiler Build ID: CL-36424714
// Cuda compilation tools, release 13.0, V13.0.88
// Based on NVVM 20.0.0
//

.version 9.0
.target sm_100
.address_size 64

	// .globl	_Z15naive_attentionPfS_S_S_ii

.visible .entry _Z15naive_attentionPfS_S_S_ii(
	.param .u64 .ptr .align 1 _Z15naive_attentionPfS_S_S_ii_param_0,
	.param .u64 .ptr .align 1 _Z15naive_attentionPfS_S_S_ii_param_1,
	.param .u64 .ptr .align 1 _Z15naive_attentionPfS_S_S_ii_param_2,
	.param .u64 .ptr .align 1 _Z15naive_attentionPfS_S_S_ii_param_3,
	.param .u32 _Z15naive_attentionPfS_S_S_ii_param_4,
	.param .u32 _Z15naive_attentionPfS_S_S_ii_param_5
)
{
	.reg .pred 	%p<16>;
	.reg .b32 	%r<53>;
	.reg .b32 	%f<166>;
	.reg .b64 	%rd<49>;

	ld.param.u64 	%rd11, [_Z15naive_attentionPfS_S_S_ii_param_0];
	ld.param.u64 	%rd12, [_Z15naive_attentionPfS_S_S_ii_param_1];
	ld.param.u64 	%rd9, [_Z15naive_attentionPfS_S_S_ii_param_2];
	ld.param.u32 	%r21, [_Z15naive_attentionPfS_S_S_ii_param_4];
	ld.param.u32 	%r23, [_Z15naive_attentionPfS_S_S_ii_param_5];
	cvta.to.global.u64 	%rd1, %rd12;
	cvta.to.global.u64 	%rd2, %rd11;
	mov.u32 	%r24, %ctaid.x;
	mov.u32 	%r25, %ntid.x;
	mov.u32 	%r26, %tid.x;
	mad.lo.s32 	%r1, %r24, %r25, %r26;
	mov.u32 	%r27, %ctaid.y;
	mov.u32 	%r28, %ntid.y;
	mov.u32 	%r29, %tid.y;
	mad.lo.s32 	%r30, %r27, %r28, %r29;
	setp.ge.s32 	%p1, %r1, %r21;
	setp.ge.s32 	%p2, %r30, %r23;
	or.pred  	%p3, %p1, %p2;
	@%p3 bra 	$L__BB0_20;
	setp.lt.s32 	%p4, %r21, 1;
	mov.f32 	%f154, 0f00000000;
	mov.f32 	%f155, %f154;
	@%p4 bra 	$L__BB0_19;
	mul.lo.s32 	%r3, %r23, %r1;
	and.b32  	%r4, %r23, 15;
	and.b32  	%r5, %r23, 7;
	and.b32  	%r6, %r23, 2147483632;
	and.b32  	%r7, %r23, 3;
	neg.s32 	%r8, %r6;
	cvta.to.global.u64 	%rd3, %rd9;
	mov.f32 	%f155, 0f00000000;
	mov.f32 	%f156, 0fCE6E6B28;
	mov.b32 	%r47, 0;
	mov.f32 	%f154, %f155;
$L__BB0_3:
	setp.lt.u32 	%p5, %r23, 16;
	mul.lo.s32 	%r10, %r47, %r23;
	mov.f32 	%f163, 0f00000000;
	mov.b32 	%r51, 0;
	@%p5 bra 	$L__BB0_6;
	mul.wide.u32 	%rd13, %r10, 4;
	add.s64 	%rd14, %rd1, %rd13;
	add.s64 	%rd48, %rd14, 32;
	mov.f32 	%f163, 0f00000000;
	mov.u32 	%r48, %r3;
	mov.u32 	%r49, %r8;
$L__BB0_5:
	.pragma "nounroll";
	mul.wide.s32 	%rd15, %r48, 4;
	add.s64 	%rd16, %rd2, %rd15;
	ld.global.f32 	%f33, [%rd16];
	ld.global.f32 	%f34, [%rd48+-32];
	fma.rn.f32 	%f35, %f33, %f34, %f163;
	ld.global.f32 	%f36, [%rd16+4];
	ld.global.f32 	%f37, [%rd48+-28];
	fma.rn.f32 	%f38, %f36, %f37, %f35;
	ld.global.f32 	%f39, [%rd16+8];
	ld.global.f32 	%f40, [%rd48+-24];
	fma.rn.f32 	%f41, %f39, %f40, %f38;
	ld.global.f32 	%f42, [%rd16+12];
	ld.global.f32 	%f43, [%rd48+-20];
	fma.rn.f32 	%f44, %f42, %f43, %f41;
	ld.global.f32 	%f45, [%rd16+16];
	ld.global.f32 	%f46, [%rd48+-16];
	fma.rn.f32 	%f47, %f45, %f46, %f44;
	ld.global.f32 	%f48, [%rd16+20];
	ld.global.f32 	%f49, [%rd48+-12];
	fma.rn.f32 	%f50, %f48, %f49, %f47;
	ld.global.f32 	%f51, [%rd16+24];
	ld.global.f32 	%f52, [%rd48+-8];
	fma.rn.f32 	%f53, %f51, %f52, %f50;
	ld.global.f32 	%f54, [%rd16+28];
	ld.global.f32 	%f55, [%rd48+-4];
	fma.rn.f32 	%f56, %f54, %f55, %f53;
	ld.global.f32 	%f57, [%rd16+32];
	ld.global.f32 	%f58, [%rd48];
	fma.rn.f32 	%f59, %f57, %f58, %f56;
	ld.global.f32 	%f60, [%rd16+36];
	ld.global.f32 	%f61, [%rd48+4];
	fma.rn.f32 	%f62, %f60, %f61, %f59;
	ld.global.f32 	%f63, [%rd16+40];
	ld.global.f32 	%f64, [%rd48+8];
	fma.rn.f32 	%f65, %f63, %f64, %f62;
	ld.global.f32 	%f66, [%rd16+44];
	ld.global.f32 	%f67, [%rd48+12];
	fma.rn.f32 	%f68, %f66, %f67, %f65;
	ld.global.f32 	%f69, [%rd16+48];
	ld.global.f32 	%f70, [%rd48+16];
	fma.rn.f32 	%f71, %f69, %f70, %f68;
	ld.global.f32 	%f72, [%rd16+52];
	ld.global.f32 	%f73, [%rd48+20];
	fma.rn.f32 	%f74, %f72, %f73, %f71;
	ld.global.f32 	%f75, [%rd16+56];
	ld.global.f32 	%f76, [%rd48+24];
	fma.rn.f32 	%f77, %f75, %f76, %f74;
	ld.global.f32 	%f78, [%rd16+60];
	ld.global.f32 	%f79, [%rd48+28];
	fma.rn.f32 	%f163, %f78, %f79, %f77;
	add.s32 	%r49, %r49, 16;
	add.s32 	%r48, %r48, 16;
	add.s64 	%rd48, %rd48, 64;
	setp.eq.s32 	%p6, %r49, 0;
	mov.u32 	%r51, %r6;
	@%p6 bra 	$L__BB0_6;
	bra.uni 	$L__BB0_5;
$L__BB0_6:
	setp.eq.s32 	%p7, %r4, 0;
	@%p7 bra 	$L__BB0_16;
	add.s32 	%r33, %r4, -1;
	setp.lt.u32 	%p8, %r33, 7;
	@%p8 bra 	$L__BB0_9;
	add.s32 	%r34, %r51, %r3;
	mul.wide.s32 	%rd17, %r34, 4;
	add.s64 	%rd18, %rd2, %rd17;
	ld.global.f32 	%f81, [%rd18];
	add.s32 	%r35, %r51, %r10;
	mul.wide.u32 	%rd19, %r35, 4;
	add.s64 	%rd20, %rd1, %rd19;
	ld.global.f32 	%f82, [%rd20];
	fma.rn.f32 	%f83, %f81, %f82, %f163;
	ld.global.f32 	%f84, [%rd18+4];
	cvt.u64.u32 	%rd21, %r10;
	cvt.u64.u32 	%rd22, %r51;
	add.s64 	%rd23, %rd22, %rd21;
	shl.b64 	%rd24, %rd23, 2;
	add.s64 	%rd25, %rd1, %rd24;
	ld.global.f32 	%f85, [%rd25+4];
	fma.rn.f32 	%f86, %f84, %f85, %f83;
	ld.global.f32 	%f87, [%rd18+8];
	ld.global.f32 	%f88, [%rd25+8];
	fma.rn.f32 	%f89, %f87, %f88, %f86;
	ld.global.f32 	%f90, [%rd18+12];
	ld.global.f32 	%f91, [%rd25+12];
	fma.rn.f32 	%f92, %f90, %f91, %f89;
	ld.global.f32 	%f93, [%rd18+16];
	ld.global.f32 	%f94, [%rd25+16];
	fma.rn.f32 	%f95, %f93, %f94, %f92;
	ld.global.f32 	%f96, [%rd18+20];
	ld.global.f32 	%f97, [%rd25+20];
	fma.rn.f32 	%f98, %f96, %f97, %f95;
	ld.global.f32 	%f99, [%rd18+24];
	ld.global.f32 	%f100, [%rd25+24];
	fma.rn.f32 	%f101, %f99, %f100, %f98;
	ld.global.f32 	%f102, [%rd18+28];
	ld.global.f32 	%f103, [%rd25+28];
	fma.rn.f32 	%f163, %f102, %f103, %f101;
	add.s32 	%r51, %r51, 8;
$L__BB0_9:
	setp.eq.s32 	%p9, %r5, 0;
	@%p9 bra 	$L__BB0_16;
	add.s32 	%r36, %r5, -1;
	setp.lt.u32 	%p10, %r36, 3;
	@%p10 bra 	$L__BB0_12;
	add.s32 	%r37, %r51, %r3;
	mul.wide.s32 	%rd26, %r37, 4;
	add.s64 	%rd27, %rd2, %rd26;
	ld.global.f32 	%f105, [%rd27];
	add.s32 	%r38, %r51, %r10;
	mul.wide.u32 	%rd28, %r38, 4;
	add.s64 	%rd29, %rd1, %rd28;
	ld.global.f32 	%f106, [%rd29];
	fma.rn.f32 	%f107, %f105, %f106, %f163;
	ld.global.f32 	%f108, [%rd27+4];
	cvt.u64.u32 	%rd30, %r10;
	cvt.u64.u32 	%rd31, %r51;
	add.s64 	%rd32, %rd31, %rd30;
	shl.b64 	%rd33, %rd32, 2;
	add.s64 	%rd34, %rd1, %rd33;
	ld.global.f32 	%f109, [%rd34+4];
	fma.rn.f32 	%f110, %f108, %f109, %f107;
	ld.global.f32 	%f111, [%rd27+8];
	ld.global.f32 	%f112, [%rd34+8];
	fma.rn.f32 	%f113, %f111, %f112, %f110;
	ld.global.f32 	%f114, [%rd27+12];
	ld.global.f32 	%f115, [%rd34+12];
	fma.rn.f32 	%f163, %f114, %f115, %f113;
	add.s32 	%r51, %r51, 4;
$L__BB0_12:
	setp.eq.s32 	%p11, %r7, 0;
	@%p11 bra 	$L__BB0_16;
	setp.eq.s32 	%p12, %r7, 1;
	add.s32 	%r39, %r51, %r3;
	mul.wide.s32 	%rd35, %r39, 4;
	add.s64 	%rd7, %rd2, %rd35;
	ld.global.f32 	%f116, [%rd7];
	add.s32 	%r40, %r51, %r10;
	mul.wide.u32 	%rd36, %r40, 4;
	add.s64 	%rd37, %rd1, %rd36;
	ld.global.f32 	%f117, [%rd37];
	fma.rn.f32 	%f163, %f116, %f117, %f163;
	@%p12 bra 	$L__BB0_16;
	setp.eq.s32 	%p13, %r7, 2;
	ld.global.f32 	%f118, [%rd7+4];
	cvt.u64.u32 	%rd38, %r10;
	cvt.u64.u32 	%rd39, %r51;
	add.s64 	%rd40, %rd39, %rd38;
	shl.b64 	%rd41, %rd40, 2;
	add.s64 	%rd8, %rd1, %rd41;
	ld.global.f32 	%f119, [%rd8+4];
	fma.rn.f32 	%f163, %f118, %f119, %f163;
	@%p13 bra 	$L__BB0_16;
	ld.global.f32 	%f120, [%rd7+8];
	ld.global.f32 	%f121, [%rd8+8];
	fma.rn.f32 	%f163, %f120, %f121, %f163;
$L__BB0_16:
	setp.gt.f32 	%p14, %f163, %f156;
	@%p14 bra 	$L__BB0_17;
	bra.uni 	$L__BB0_18;
$L__BB0_17:
	sub.f32 	%f122, %f156, %f163;
	fma.rn.f32 	%f123, %f122, 0f3BBB989D, 0f3F000000;
	cvt.sat.f32.f32 	%f124, %f123;
	mov.f32 	%f125, 0f4B400001;
	mov.f32 	%f126, 0f437C0000;
	fma.rm.f32 	%f127, %f124, %f126, %f125;
	add.f32 	%f128, %f127, 0fCB40007F;
	neg.f32 	%f129, %f128;
	fma.rn.f32 	%f130, %f122, 0f3FB8AA3B, %f129;
	fma.rn.f32 	%f131, %f122, 0f32A57060, %f130;
	mov.b32 	%r41, %f127;
	shl.b32 	%r42, %r41, 23;
	mov.b32 	%f132, %r42;
	ex2.approx.ftz.f32 	%f133, %f131;
	mul.f32 	%f134, %f133, %f132;
	mul.f32 	%f154, %f154, %f134;
	mul.f32 	%f155, %f155, %f134;
	mov.f32 	%f156, %f163;
$L__BB0_18:
	sub.f32 	%f135, %f163, %f156;
	fma.rn.f32 	%f136, %f135, 0f3BBB989D, 0f3F000000;
	cvt.sat.f32.f32 	%f137, %f136;
	mov.f32 	%f138, 0f4B400001;
	mov.f32 	%f139, 0f437C0000;
	fma.rm.f32 	%f140, %f137, %f139, %f138;
	add.f32 	%f141, %f140, 0fCB40007F;
	neg.f32 	%f142, %f141;
	fma.rn.f32 	%f143, %f135, 0f3FB8AA3B, %f142;
	fma.rn.f32 	%f144, %f135, 0f32A57060, %f143;
	mov.b32 	%r43, %f140;
	shl.b32 	%r44, %r43, 23;
	mov.b32 	%f145, %r44;
	ex2.approx.ftz.f32 	%f146, %f144;
	mul.f32 	%f147, %f146, %f145;
	add.f32 	%f154, %f154, %f147;
	add.s32 	%r45, %r10, %r30;
	mul.wide.u32 	%rd42, %r45, 4;
	add.s64 	%rd43, %rd3, %rd42;
	ld.global.f32 	%f148, [%rd43];
	fma.rn.f32 	%f155, %f148, %f147, %f155;
	add.s32 	%r47, %r47, 1;
	setp.eq.s32 	%p15, %r47, %r21;
	@%p15 bra 	$L__BB0_19;
	bra.uni 	$L__BB0_3;
$L__BB0_19:
	ld.param.u64 	%rd47, [_Z15naive_attentionPfS_S_S_ii_param_3];
	div.rn.f32 	%f149, %f155, %f154;
	mad.lo.s32 	%r46, %r23, %r1, %r30;
	cvta.to.global.u64 	%rd44, %rd47;
	mul.wide.s32 	%rd45, %r46, 4;
	add.s64 	%rd46, %rd44, %rd45;
	st.global.f32 	[%rd46], %f149;
$L__BB0_20:
	ret;

}


// ===== COMPILED SASS (sm_100) =====

	.target	sm_100

	.elftype	@"ET_EXEC"


//--------------------- .note.nv.tkinfo           --------------------------
	.section	.note.nv.tkinfo,"",@"SHT_NOTE"
	.sectionflags	@"SHF_NOTE_NV_TKINFO"
	.tkinfo
        /*0018*/ 	.word	0x00000002
        /*0030*/ 	.string	""
        /*0030*/ 	.string	"ptxas"
        /*0030*/ 	.string	"Cuda compilation tools, release 13.0, V13.0.88"
        /*0030*/ 	.string	"Build cuda_13.0.r13.0/compiler.36424714_0"
        /*0030*/ 	.string	"-arch sm_100 -m 64 "



//--------------------- .note.nv.cuinfo           --------------------------
	.section	.note.nv.cuinfo,"",@"SHT_NOTE"
	.sectionflags	@"SHF_NOTE_NV_CUINFO"
        /*0018*/ 	.short	0x0002
        /*001a*/ 	.short	0x0064
        /*001c*/ 	.short	0x0082
	.zero		2


//--------------------- .nv.info                  --------------------------
	.section	.nv.info,"",@"SHT_CUDA_INFO"
	.align	4


	//----- nvinfo : EIATTR_REGCOUNT
	.align		4
        /*0000*/ 	.byte	0x04, 0x2f
        /*0002*/ 	.short	(.L_1 - .L_0)
	.align		4
.L_0:
        /*0004*/ 	.word	index@(_Z15naive_attentionPfS_S_S_ii)
        /*0008*/ 	.word	0x00000020


	//----- nvinfo : EIATTR_FRAME_SIZE
	.align		4
.L_1:
        /*000c*/ 	.byte	0x04, 0x11
        /*000e*/ 	.short	(.L_3 - .L_2)
	.align		4
.L_2:
        /*0010*/ 	.word	index@($__internal_0_$__cuda_sm3x_div_rn_noftz_f32_slowpath)
        /*0014*/ 	.word	0x00000000


	//----- nvinfo : EIATTR_FRAME_SIZE
	.align		4
.L_3:
        /*0018*/ 	.byte	0x04, 0x11
        /*001a*/ 	.short	(.L_5 - .L_4)
	.align		4
.L_4:
        /*001c*/ 	.word	index@(_Z15naive_attentionPfS_S_S_ii)
        /*0020*/ 	.word	0x00000000


	//----- nvinfo : EIATTR_MIN_STACK_SIZE
	.align		4
.L_5:
        /*0024*/ 	.byte	0x04, 0x12
        /*0026*/ 	.short	(.L_7 - .L_6)
	.align		4
.L_6:
        /*0028*/ 	.word	index@(_Z15naive_attentionPfS_S_S_ii)
        /*002c*/ 	.word	0x00000000
.L_7:


//--------------------- .nv.compat                --------------------------
	.section	.nv.compat,"",@"SHT_CUDA_COMPAT_INFO"
	.align	4
        /*0000*/ 	.byte	0x02, 0x09, 0x00, 0x00, 0x02, 0x02, 0x01, 0x00, 0x02, 0x05, 0x05, 0x00, 0x03, 0x07, 0x01, 0x01
        /*0010*/ 	.byte	0x02, 0x03, 0x00, 0x00, 0x02, 0x06, 0x01, 0x00, 0x04, 0x0b, 0x08, 0x00, 0x01, 0x00, 0x00, 0x00
        /*0020*/ 	.byte	0x00, 0x00, 0x00, 0x00


//--------------------- .nv.info._Z15naive_attentionPfS_S_S_ii --------------------------
	.section	.nv.info._Z15naive_attentionPfS_S_S_ii,"",@"SHT_CUDA_INFO"
	.sectionflags	@""
	.align	4


	//----- nvinfo : EIATTR_CUDA_API_VERSION
	.align		4
        /*0000*/ 	.byte	0x04, 0x37
        /*0002*/ 	.short	(.L_9 - .L_8)
.L_8:
        /*0004*/ 	.word	0x00000082


	//----- nvinfo : EIATTR_KPARAM_INFO
	.align		4
.L_9:
        /*0008*/ 	.byte	0x04, 0x17
        /*000a*/ 	.short	(.L_11 - .L_10)
.L_10:
        /*000c*/ 	.word	0x00000000
        /*0010*/ 	.short	0x0005
        /*0012*/ 	.short	0x0024
        /*0014*/ 	.byte	0x00, 0xf0, 0x11, 0x00


	//----- nvinfo : EIATTR_KPARAM_INFO
	.align		4
.L_11:
        /*0018*/ 	.byte	0x04, 0x17
        /*001a*/ 	.short	(.L_13 - .L_12)
.L_12:
        /*001c*/ 	.word	0x00000000
        /*0020*/ 	.short	0x0004
        /*0022*/ 	.short	0x0020
        /*0024*/ 	.byte	0x00, 0xf0, 0x11, 0x00


	//----- nvinfo : EIATTR_KPARAM_INFO
	.align		4
.L_13:
        /*0028*/ 	.byte	0x04, 0x17
        /*002a*/ 	.short	(.L_15 - .L_14)
.L_14:
        /*002c*/ 	.word	0x00000000
        /*0030*/ 	.short	0x0003
        /*0032*/ 	.short	0x0018
        /*0034*/ 	.byte	0x00, 0xf5, 0x21, 0x00


	//----- nvinfo : EIATTR_KPARAM_INFO
	.align		4
.L_15:
        /*0038*/ 	.byte	0x04, 0x17
        /*003a*/ 	.short	(.L_17 - .L_16)
.L_16:
        /*003c*/ 	.word	0x00000000
        /*0040*/ 	.short	0x0002
        /*0042*/ 	.short	0x0010
        /*0044*/ 	.byte	0x00, 0xf5, 0x21, 0x00


	//----- nvinfo : EIATTR_KPARAM_INFO
	.align		4
.L_17:
        /*0048*/ 	.byte	0x04, 0x17
        /*004a*/ 	.short	(.L_19 - .L_18)
.L_18:
        /*004c*/ 	.word	0x00000000
        /*0050*/ 	.short	0x0001
        /*0052*/ 	.short	0x0008
        /*0054*/ 	.byte	0x00, 0xf5, 0x21, 0x00


	//----- nvinfo : EIATTR_KPARAM_INFO
	.align		4
.L_19:
        /*0058*/ 	.byte	0x04, 0x17
        /*005a*/ 	.short	(.L_21 - .L_20)
.L_20:
        /*005c*/ 	.word	0x00000000
        /*0060*/ 	.short	0x0000
        /*0062*/ 	.short	0x0000
        /*0064*/ 	.byte	0x00, 0xf5, 0x21, 0x00


	//----- nvinfo : EIATTR_SPARSE_MMA_MASK
	.align		4
.L_21:
        /*0068*/ 	.byte	0x03, 0x50
        /*006a*/ 	.short	0x0000


	//----- nvinfo : EIATTR_MAXREG_COUNT
	.align		4
        /*006c*/ 	.byte	0x03, 0x1b
        /*006e*/ 	.short	0x00ff


	//----- nvinfo : EIATTR_MERCURY_ISA_VERSION
	.align		4
        /*0070*/ 	.byte	0x03, 0x5f
        /*0072*/ 	.short	0x0101


	//----- nvinfo : EIATTR_VRC_CTA_INIT_COUNT
	.align		4
        /*0074*/ 	.byte	0x02, 0x4a
	.zero		1
	.zero		1


	//----- nvinfo : EIATTR_EXIT_INSTR_OFFSETS
	.align		4
        /*0078*/ 	.byte	0x04, 0x1c
        /*007a*/ 	.short	(.L_23 - .L_22)


	//   ....[0]....
.L_22:
        /*007c*/ 	.word	0x000000c0


	//   ....[1]....
        /*0080*/ 	.word	0x00000fe0


	//----- nvinfo : EIATTR_CRS_STACK_SIZE
	.align		4
.L_23:
        /*0084*/ 	.byte	0x04, 0x1e
        /*0086*/ 	.short	(.L_25 - .L_24)
.L_24:
        /*0088*/ 	.word	0x00000000


	//----- nvinfo : EIATTR_CBANK_PARAM_SIZE
	.align		4
.L_25:
        /*008c*/ 	.byte	0x03, 0x19
        /*008e*/ 	.short	0x0028


	//----- nvinfo : EIATTR_PARAM_CBANK
	.align		4
        /*0090*/ 	.byte	0x04, 0x0a
        /*0092*/ 	.short	(.L_27 - .L_26)
	.align		4
.L_26:
        /*0094*/ 	.word	index@(.nv.constant0._Z15naive_attentionPfS_S_S_ii)
        /*0098*/ 	.short	0x0380
        /*009a*/ 	.short	0x0028


	//----- nvinfo : EIATTR_SW_WAR
	.align		4
.L_27:
        /*009c*/ 	.byte	0x04, 0x36
        /*009e*/ 	.short	(.L_29 - .L_28)
.L_28:
        /*00a0*/ 	.word	0x00000008
.L_29:


//--------------------- .nv.callgraph             --------------------------
	.section	.nv.callgraph,"",@"SHT_CUDA_CALLGRAPH"
	.align	4
	.sectionentsize	8
	.align		4
        /*0000*/ 	.word	0x00000000
	.align		4
        /*0004*/ 	.word	0xffffffff
	.align		4
        /*0008*/ 	.word	0x00000000
	.align		4
        /*000c*/ 	.word	0xfffffffe
	.align		4
        /*0010*/ 	.word	0x00000000
	.align		4
        /*0014*/ 	.word	0xfffffffd
	.align		4
        /*0018*/ 	.word	0x00000000
	.align		4
        /*001c*/ 	.word	0xfffffffc


//--------------------- .text._Z15naive_attentionPfS_S_S_ii --------------------------
	.section	.text._Z15naive_attentionPfS_S_S_ii,"ax",@progbits
	.align	128
        .global         _Z15naive_attentionPfS_S_S_ii
        .type           _Z15naive_attentionPfS_S_S_ii,@function
        .size           _Z15naive_attentionPfS_S_S_ii,(.L_x_23 - _Z15naive_attentionPfS_S_S_ii)
        .other          _Z15naive_attentionPfS_S_S_ii,@"STO_CUDA_ENTRY STV_DEFAULT"
_Z15naive_attentionPfS_S_S_ii:
.text._Z15naive_attentionPfS_S_S_ii:
[----:B------:R-:W-:Y:S01]  /*0000*/  LDC R1, c[0x0][0x37c] ;  /* 0x0000df00ff017b82 */ /* 0x000fe20000000800 */
[----:B------:R-:W0:Y:S07]  /*0010*/  S2R R5, SR_TID.Y ;  /* 0x0000000000057919 */ /* 0x000e2e0000002200 */
[----:B------:R-:W1:Y:S01]  /*0020*/  LDC R3, c[0x0][0x360] ;  /* 0x0000d800ff037b82 */ /* 0x000e620000000800 */
[----:B------:R-:W1:Y:S07]  /*0030*/  S2R R2, SR_TID.X ;  /* 0x0000000000027919 */ /* 0x000e6e0000002100 */
[----:B------:R-:W0:Y:S08]  /*0040*/  S2UR UR5, SR_CTAID.Y ;  /* 0x00000000000579c3 */ /* 0x000e300000002600 */
[----:B------:R-:W0:Y:S08]  /*0050*/  LDC R0, c[0x0][0x364] ;  /* 0x0000d900ff007b82 */ /* 0x000e300000000800 */
[----:B------:R-:W1:Y:S08]  /*0060*/  S2UR UR4, SR_CTAID.X ;  /* 0x00000000000479c3 */ /* 0x000e700000002500 */
[----:B------:R-:W2:Y:S01]  /*0070*/  LDC.64 R8, c[0x0][0x3a0] ;  /* 0x0000e800ff087b82 */ /* 0x000ea20000000a00 */
[----:B0-----:R-:W-:-:S02]  /*0080*/  IMAD R0, R0, UR5, R5 ;  /* 0x0000000500007c24 */ /* 0x001fc4000f8e0205 */
[----:B-1----:R-:W-:-:S03]  /*0090*/  IMAD R3, R3, UR4, R2 ;  /* 0x0000000403037c24 */ /* 0x002fc6000f8e0202 */
[----:B--2---:R-:W-:-:S04]  /*00a0*/  ISETP.GE.AND P0, PT, R0, R9, PT ;  /* 0x000000090000720c */ /* 0x004fc80003f06270 */
[----:B------:R-:W-:-:S13]  /*00b0*/  ISETP.GE.OR P0, PT, R3, R8, P0 ;  /* 0x000000080300720c */ /* 0x000fda0000706670 */
[----:B------:R-:W-:Y:S05]  /*00c0*/  @P0 EXIT ;  /* 0x000000000000094d */ /* 0x000fea0003800000 */
[----:B------:R-:W-:Y:S01]  /*00d0*/  ISETP.GE.AND P0, PT, R8, 0x1, PT ;  /* 0x000000010800780c */ /* 0x000fe20003f06270 */
[----:B------:R-:W0:Y:S01]  /*00e0*/  LDCU.64 UR8, c[0x0][0x358] ;  /* 0x00006b00ff0877ac */ /* 0x000e220008000a00 */
[----:B------:R-:W-:Y:S02]  /*00f0*/  HFMA2 R2, -RZ, RZ, 0, 0 ;  /* 0x00000000ff027431 */ /* 0x000fe400000001ff */
[----:B------:R-:W-:-:S09]  /*0100*/  IMAD.MOV.U32 R5, RZ, RZ, RZ ;  /* 0x000000ffff057224 */ /* 0x000fd200078e00ff */
[----:B------:R-:W-:Y:S05]  /*0110*/  @!P0 BRA `(.L_x_0) ;  /* 0x0000000c00688947 */ /* 0x000fea0003800000 */
[----:B------:R-:W-:Y:S01]  /*0120*/  LOP3.LUT R8, R9, 0x7ffffff0, RZ, 0xc0, !PT ;  /* 0x7ffffff009087812 */ /* 0x000fe200078ec0ff */
[----:B------:R-:W-:Y:S01]  /*0130*/  IMAD R4, R3, R9, RZ ;  /* 0x0000000903047224 */ /* 0x000fe200078e02ff */
[C---:B------:R-:W-:Y:S01]  /*0140*/  LOP3.LUT R6, R9.reuse, 0xf, RZ, 0xc0, !PT ;  /* 0x0000000f09067812 */ /* 0x040fe200078ec0ff */
[----:B------:R-:W-:Y:S01]  /*0150*/  IMAD.MOV.U32 R10, RZ, RZ, -0x319194d8 ;  /* 0xce6e6b28ff0a7424 */ /* 0x000fe200078e00ff */
[C---:B------:R-:W-:Y:S01]  /*0160*/  LOP3.LUT R7, R9.reuse, 0x7, RZ, 0xc0, !PT ;  /* 0x0000000709077812 */ /* 0x040fe200078ec0ff */
[----:B------:R-:W-:Y:S01]  /*0170*/  IMAD.MOV R11, RZ, RZ, -R8 ;  /* 0x000000ffff0b7224 */ /* 0x000fe200078e0a08 */
[----:B------:R-:W-:Y:S01]  /*0180*/  LOP3.LUT R9, R9, 0x3, RZ, 0xc0, !PT ;  /* 0x0000000309097812 */ /* 0x000fe200078ec0ff */
[----:B------:R-:W-:Y:S01]  /*0190*/  UMOV UR4, URZ ;  /* 0x000000ff00047c82 */ /* 0x000fe20008000000 */
[----:B------:R-:W-:Y:S02]  /*01a0*/  MOV R5, RZ ;  /* 0x000000ff00057202 */ /* 0x000fe40000000f00 */
[----:B------:R-:W-:-:S07]  /*01b0*/  MOV R2, RZ ;  /* 0x000000ff00027202 */ /* 0x000fce0000000f00 */
.L_x_8:
[----:B------:R-:W1:Y:S01]  /*01c0*/  LDCU UR5, c[0x0][0x3a4] ;  /* 0x00007480ff0577ac */ /* 0x000e620008000800 */
[----:B------:R-:W-:Y:S01]  /*01d0*/  MOV R21, RZ ;  /* 0x000000ff00157202 */ /* 0x000fe20000000f00 */
[----:B------:R-:W-:Y:S01]  /*01e0*/  IMAD.MOV.U32 R19, RZ, RZ, RZ ;  /* 0x000000ffff137224 */ /* 0x000fe200078e00ff */
[----:B-1----:R-:W-:Y:S02]  /*01f0*/  UISETP.GE.U32.AND UP0, UPT, UR5, 0x10, UPT ;  /* 0x000000100500788c */ /* 0x002fe4000bf06070 */
[----:B------:R-:W-:-:S07]  /*0200*/  UIMAD UR10, UR4, UR5, URZ ;  /* 0x00000005040a72a4 */ /* 0x000fce000f8e02ff */
[----:B------:R-:W-:Y:S05]  /*0210*/  BRA.U !UP0, `(.L_x_1) ;  /* 0x0000000508107547 */ /* 0x000fea000b800000 */
[----:B------:R-:W1:Y:S01]  /*0220*/  LDCU.64 UR6, c[0x0][0x388] ;  /* 0x00007100ff0677ac */ /* 0x000e620008000a00 */
[----:B------:R-:W-:Y:S02]  /*0230*/  HFMA2 R21, -RZ, RZ, 0, 0 ;  /* 0x00000000ff157431 */ /* 0x000fe400000001ff */
[----:B------:R-:W-:Y:S01]  /*0240*/  IMAD.MOV.U32 R17, RZ, RZ, R4 ;  /* 0x000000ffff117224 */ /* 0x000fe200078e0004 */
[----:B------:R-:W-:Y:S01]  /*0250*/  MOV R16, R11 ;  /* 0x0000000b00107202 */ /* 0x000fe20000000f00 */
[----:B-1----:R-:W-:-:S04]  /*0260*/  UIMAD.WIDE.U32 UR6, UR10, 0x4, UR6 ;  /* 0x000000040a0678a5 */ /* 0x002fc8000f8e0006 */
[----:B------:R-:W-:-:S04]  /*0270*/  UIADD3 UR5, UP0, UPT, UR6, 0x20, URZ ;  /* 0x0000002006057890 */ /* 0x000fc8000ff1e0ff */
[----:B------:R-:W-:Y:S02]  /*0280*/  UIADD3.X UR6, UPT, UPT, URZ, UR7, URZ, UP0, !UPT ;  /* 0x00000007ff067290 */ /* 0x000fe400087fe4ff */
[----:B------:R-:W-:-:S04]  /*0290*/  IMAD.U32 R18, RZ, RZ, UR5 ;  /* 0x00000005ff127e24 */ /* 0x000fc8000f8e00ff */
[----:B------:R-:W-:-:S07]  /*02a0*/  MOV R19, UR6 ;  /* 0x0000000600137c02 */ /* 0x000fce0008000f00 */
.L_x_2:
[----:B------:R-:W1:Y:S01]  /*02b0*/  LDC.64 R12, c[0x0][0x380] ;  /* 0x0000e000ff0c7b82 */ /* 0x000e620000000a00 */
[----:B------:R-:W-:Y:S01]  /*02c0*/  IMAD.MOV.U32 R14, RZ, RZ, R18 ;  /* 0x000000ffff0e7224 */ /* 0x000fe200078e0012 */
[----:B------:R-:W-:-:S05]  /*02d0*/  MOV R15, R19 ;  /* 0x00000013000f7202 */ /* 0x000fca0000000f00 */
[----:B0-----:R-:W2:Y:S04]  /*02e0*/  LDG.E R19, desc[UR8][R14.64+-0x20] ;  /* 0xffffe0080e137981 */ /* 0x001ea8000c1e1900 */
[----:B------:R-:W3:Y:S04]  /*02f0*/  LDG.E R24, desc[UR8][R14.64+-0x1c] ;  /* 0xffffe4080e187981 */ /* 0x000ee8000c1e1900 */
[----:B------:R-:W4:Y:S04]  /*0300*/  LDG.E R20, desc[UR8][R14.64+-0x18] ;  /* 0xffffe8080e147981 */ /* 0x000f28000c1e1900 */
[----:B------:R-:W5:Y:S04]  /*0310*/  LDG.E R25, desc[UR8][R14.64+-0x10] ;  /* 0xfffff0080e197981 */ /* 0x000f68000c1e1900 */
[----:B------:R-:W5:Y:S01]  /*0320*/  LDG.E R27, desc[UR8][R14.64+0x1c] ;  /* 0x00001c080e1b7981 */ /* 0x000f62000c1e1900 */
[----:B-1----:R-:W-:-:S05]  /*0330*/  IMAD.WIDE R12, R17, 0x4, R12 ;  /* 0x00000004110c7825 */ /* 0x002fca00078e020c */
[----:B------:R-:W2:Y:S04]  /*0340*/  LDG.E R18, desc[UR8][R12.64] ;  /* 0x000000080c127981 */ /* 0x000ea8000c1e1900 */
[----:B------:R-:W3:Y:S04]  /*0350*/  LDG.E R22, desc[UR8][R12.64+0x4] ;  /* 0x000004080c167981 */ /* 0x000ee8000c1e1900 */
[----:B------:R-:W4:Y:S01]  /*0360*/  LDG.E R23, desc[UR8][R12.64+0x8] ;  /* 0x000008080c177981 */ /* 0x000f22000c1e1900 */
[----:B--2---:R-:W-:-:S03]  /*0370*/  FFMA R21, R18, R19, R21 ;  /* 0x0000001312157223 */ /* 0x004fc60000000015 */
[----:B------:R-:W2:Y:S01]  /*0380*/  LDG.E R18, desc[UR8][R14.64+-0x14] ;  /* 0xffffec080e127981 */ /* 0x000ea2000c1e1900 */
[----:B---3--:R-:W-:-:S03]  /*0390*/  FFMA R24, R22, R24, R21 ;  /* 0x0000001816187223 */ /* 0x008fc60000000015 */
[----:B------:R-:W2:Y:S04]  /*03a0*/  LDG.E R19, desc[UR8][R12.64+0xc] ;  /* 0x00000c080c137981 */ /* 0x000ea8000c1e1900 */
[----:B------:R-:W5:Y:S01]  /*03b0*/  LDG.E R22, desc[UR8][R12.64+0x10] ;  /* 0x000010080c167981 */ /* 0x000f62000c1e1900 */
[----:B----4-:R-:W-:-:S03]  /*03c0*/  FFMA R26, R23, R20, R24 ;  /* 0x00000014171a7223 */ /* 0x010fc60000000018 */
[----:B------:R-:W3:Y:S04]  /*03d0*/  LDG.E R23, desc[UR8][R14.64+-0xc] ;  /* 0xfffff4080e177981 */ /* 0x000ee8000c1e1900 */
[----:B------:R-:W3:Y:S04]  /*03e0*/  LDG.E R24, desc[UR8][R12.64+0x14] ;  /* 0x000014080c187981 */ /* 0x000ee8000c1e1900 */
[----:B------:R-:W4:Y:S04]  /*03f0*/  LDG.E R20, desc[UR8][R14.64+-0x8] ;  /* 0xfffff8080e147981 */ /* 0x000f28000c1e1900 */
[----:B------:R-:W4:Y:S01]  /*0400*/  LDG.E R21, desc[UR8][R12.64+0x18] ;  /* 0x000018080c157981 */ /* 0x000f22000c1e1900 */
[----:B--2---:R-:W-:-:S03]  /*0410*/  FFMA R19, R19, R18, R26 ;  /* 0x0000001213137223 */ /* 0x004fc6000000001a */
[----:B------:R-:W2:Y:S01]  /*0420*/  LDG.E R18, desc[UR8][R14.64+-0x4] ;  /* 0xfffffc080e127981 */ /* 0x000ea2000c1e1900 */
[----:B-----5:R-:W-:-:S03]  /*0430*/  FFMA R25, R22, R25, R19 ;  /* 0x0000001916197223 */ /* 0x020fc60000000013 */
[----:B------:R-:W2:Y:S04]  /*0440*/  LDG.E R19, desc[UR8][R12.64+0x1c] ;  /* 0x00001c080c137981 */ /* 0x000ea8000c1e1900 */
[----:B------:R-:W5:Y:S01]  /*0450*/  LDG.E R22, desc[UR8][R12.64+0x20] ;  /* 0x000020080c167981 */ /* 0x000f62000c1e1900 */
[----:B---3--:R-:W-:-:S03]  /*0460*/  FFMA R24, R24, R23, R25 ;  /* 0x0000001718187223 */ /* 0x008fc60000000019 */
[----:B------:R-:W5:Y:S04]  /*0470*/  LDG.E R23, desc[UR8][R14.64] ;  /* 0x000000080e177981 */ /* 0x000f68000c1e1900 */
[----:B------:R-:W3:Y:S01]  /*0480*/  LDG.E R25, desc[UR8][R12.64+0x24] ;  /* 0x000024080c197981 */ /* 0x000ee2000c1e1900 */
[----:B----4-:R-:W-:-:S03]  /*0490*/  FFMA R26, R21, R20, R24 ;  /* 0x00000014151a7223 */ /* 0x010fc60000000018 */
[----:B------:R-:W3:Y:S04]  /*04a0*/  LDG.E R24, desc[UR8][R14.64+0x4] ;  /* 0x000004080e187981 */ /* 0x000ee8000c1e1900 */
[----:B------:R-:W4:Y:S04]  /*04b0*/  LDG.E R20, desc[UR8][R14.64+0x8] ;  /* 0x000008080e147981 */ /* 0x000f28000c1e1900 */
[----:B------:R-:W4:Y:S01]  /*04c0*/  LDG.E R21, desc[UR8][R12.64+0x28] ;  /* 0x000028080c157981 */ /* 0x000f22000c1e1900 */
[----:B--2---:R-:W-:-:S03]  /*04d0*/  FFMA R19, R19, R18, R26 ;  /* 0x0000001213137223 */ /* 0x004fc6000000001a */
[----:B------:R-:W2:Y:S04]  /*04e0*/  LDG.E R18, desc[UR8][R12.64+0x2c] ;  /* 0x00002c080c127981 */ /* 0x000ea8000c1e1900 */
        /* <DEDUP_REMOVED lines=11> */
[----:B------:R-:W-:-:S05]  /*05a0*/  VIADD R16, R16, 0x10 ;  /* 0x0000001010107836 */ /* 0x000fca0000000000 */
[----:B------:R-:W-:Y:S01]  /*05b0*/  ISETP.NE.AND P0, PT, R16, RZ, PT ;  /* 0x000000ff1000720c */ /* 0x000fe20003f05270 */
[----:B------:R-:W-:Y:S02]  /*05c0*/  VIADD R17, R17, 0x10 ;  /* 0x0000001011117836 */ /* 0x000fe40000000000 */
[----:B--2---:R-:W-:-:S04]  /*05d0*/  FFMA R18, R18, R19, R29 ;  /* 0x0000001312127223 */ /* 0x004fc8000000001d */
[----:B-----5:R-:W-:Y:S01]  /*05e0*/  FFMA R23, R23, R22, R18 ;  /* 0x0000001617177223 */ /* 0x020fe20000000012 */
[----:B------:R-:W-:-:S03]  /*05f0*/  IADD3 R18, P1, PT, R14, 0x40, RZ ;  /* 0x000000400e127810 */ /* 0x000fc60007f3e0ff */
[----:B---3--:R-:W-:Y:S01]  /*0600*/  FFMA R24, R24, R25, R23 ;  /* 0x0000001918187223 */ /* 0x008fe20000000017 */
[----:B------:R-:W-:-:S03]  /*0610*/  IADD3.X R19, PT, PT, RZ, R15, RZ, P1, !PT ;  /* 0x0000000fff137210 */ /* 0x000fc60000ffe4ff */
[----:B----4-:R-:W-:-:S04]  /*0620*/  FFMA R21, R21, R20, R24 ;  /* 0x0000001415157223 */ /* 0x010fc80000000018 */
[----:B------:R-:W-:Y:S01]  /*0630*/  FFMA R21, R26, R27, R21 ;  /* 0x0000001b1a157223 */ /* 0x000fe20000000015 */
[----:B------:R-:W-:Y:S06]  /*0640*/  @P0 BRA `(.L_x_2) ;  /* 0xfffffffc00180947 */ /* 0x000fec000383ffff */
[----:B------:R-:W-:-:S07]  /*0650*/  MOV R19, R8 ;  /* 0x0000000800137202 */ /* 0x000fce0000000f00 */
.L_x_1:
[----:B------:R-:W-:-:S13]  /*0660*/  ISETP.NE.AND P0, PT, R6, RZ, PT ;  /* 0x000000ff0600720c */ /* 0x000fda0003f05270 */
[----:B------:R-:W-:Y:S05]  /*0670*/  @!P0 BRA `(.L_x_3) ;  /* 0x0000000400748947 */ /* 0x000fea0003800000 */
[----:B------:R-:W-:Y:S01]  /*0680*/  VIADD R12, R6, 0xffffffff ;  /* 0xffffffff060c7836 */ /* 0x000fe20000000000 */
[----:B------:R-:W-:-:S04]  /*0690*/  ISETP.NE.AND P0, PT, R7, RZ, PT ;  /* 0x000000ff0700720c */ /* 0x000fc80003f05270 */
[----:B------:R-:W-:-:S13]  /*06a0*/  ISETP.GE.U32.AND P1, PT, R12, 0x7, PT ;  /* 0x000000070c00780c */ /* 0x000fda0003f26070 */
[----:B------:R-:W-:Y:S05]  /*06b0*/  @!P1 BRA `(.L_x_4) ;  /* 0x0000000000909947 */ /* 0x000fea0003800000 */
[----:B------:R-:W1:Y:S01]  /*06c0*/  LDC.64 R16, c[0x0][0x388] ;  /* 0x0000e200ff107b82 */ /* 0x000e620000000a00 */
[C---:B------:R-:W-:Y:S01]  /*06d0*/  IADD3 R25, PT, PT, R19.reuse, UR10, RZ ;  /* 0x0000000a13197c10 */ /* 0x040fe2000fffe0ff */
[----:B------:R-:W-:Y:S01]  /*06e0*/  IMAD.IADD R23, R4, 0x1, R19 ;  /* 0x0000000104177824 */ /* 0x000fe200078e0213 */
[----:B------:R-:W-:-:S04]  /*06f0*/  IADD3 R18, P1, PT, R19, UR10, RZ ;  /* 0x0000000a13127c10 */ /* 0x000fc8000ff3e0ff */
[----:B------:R-:W-:Y:S01]  /*0700*/  IADD3.X R20, PT, PT, RZ, RZ, RZ, P1, !PT ;  /* 0x000000ffff147210 */ /* 0x000fe20000ffe4ff */
[----:B------:R-:W2:Y:S08]  /*0710*/  LDC.64 R12, c[0x0][0x388] ;  /* 0x0000e200ff0c7b82 */ /* 0x000eb00000000a00 */
[----:B------:R-:W3:Y:S01]  /*0720*/  LDC.64 R14, c[0x0][0x380] ;  /* 0x0000e000ff0e7b82 */ /* 0x000ee20000000a00 */
[----:B-1----:R-:W-:-:S06]  /*0730*/  IMAD.WIDE.U32 R16, R25, 0x4, R16 ;  /* 0x0000000419107825 */ /* 0x002fcc00078e0010 */
[----:B0-----:R-:W4:Y:S01]  /*0740*/  LDG.E R16, desc[UR8][R16.64] ;  /* 0x0000000810107981 */ /* 0x001f22000c1e1900 */
[----:B--2---:R-:W-:-:S04]  /*0750*/  LEA R12, P1, R18, R12, 0x2 ;  /* 0x0000000c120c7211 */ /* 0x004fc800078210ff */
[----:B------:R-:W-:Y:S01]  /*0760*/  LEA.HI.X R13, R18, R13, R20, 0x2, P1 ;  /* 0x0000000d120d7211 */ /* 0x000fe200008f1414 */
[----:B---3--:R-:W-:-:S04]  /*0770*/  IMAD.WIDE R14, R23, 0x4, R14 ;  /* 0x00000004170e7825 */ /* 0x008fc800078e020e */
[----:B------:R-:W2:Y:S04]  /*0780*/  LDG.E R24, desc[UR8][R12.64+0x4] ;  /* 0x000004080c187981 */ /* 0x000ea8000c1e1900 */
[----:B------:R-:W4:Y:S04]  /*0790*/  LDG.E R20, desc[UR8][R14.64] ;  /* 0x000000080e147981 */ /* 0x000f28000c1e1900 */
[----:B------:R-:W2:Y:S04]  /*07a0*/  LDG.E R25, desc[UR8][R14.64+0x4] ;  /* 0x000004080e197981 */ /* 0x000ea8000c1e1900 */
[----:B------:R-:W3:Y:S04]  /*07b0*/  LDG.E R18, desc[UR8][R14.64+0x8] ;  /* 0x000008080e127981 */ /* 0x000ee8000c1e1900 */
[----:B------:R-:W3:Y:S04]  /*07c0*/  LDG.E R23, desc[UR8][R12.64+0x8] ;  /* 0x000008080c177981 */ /* 0x000ee8000c1e1900 */
[----:B------:R-:W5:Y:S04]  /*07d0*/  LDG.E R17, desc[UR8][R14.64+0x14] ;  /* 0x000014080e117981 */ /* 0x000f68000c1e1900 */
[----:B------:R-:W5:Y:S04]  /*07e0*/  LDG.E R26, desc[UR8][R12.64+0x14] ;  /* 0x000014080c1a7981 */ /* 0x000f68000c1e1900 */
[----:B------:R-:W5:Y:S04]  /*07f0*/  LDG.E R27, desc[UR8][R12.64+0x18] ;  /* 0x000018080c1b7981 */ /* 0x000f68000c1e1900 */
[----:B------:R-:W5:Y:S01]  /*0800*/  LDG.E R29, desc[UR8][R12.64+0x1c] ;  /* 0x00001c080c1d7981 */ /* 0x000f62000c1e1900 */
[----:B----4-:R-:W-:-:S03]  /*0810*/  FFMA R22, R20, R16, R21 ;  /* 0x0000001014167223 */ /* 0x010fc60000000015 */
[----:B------:R-:W4:Y:S04]  /*0820*/  LDG.E R20, desc[UR8][R14.64+0xc] ;  /* 0x00000c080e147981 */ /* 0x000f28000c1e1900 */
[----:B------:R-:W4:Y:S01]  /*0830*/  LDG.E R21, desc[UR8][R12.64+0xc] ;  /* 0x00000c080c157981 */ /* 0x000f22000c1e1900 */
[----:B--2---:R-:W-:-:S03]  /*0840*/  FFMA R28, R25, R24, R22 ;  /* 0x00000018191c7223 */ /* 0x004fc60000000016 */
[----:B------:R-:W2:Y:S04]  /*0850*/  LDG.E R22, desc[UR8][R14.64+0x10] ;  /* 0x000010080e167981 */ /* 0x000ea8000c1e1900 */
[----:B------:R-:W2:Y:S04]  /*0860*/  LDG.E R25, desc[UR8][R12.64+0x10] ;  /* 0x000010080c197981 */ /* 0x000ea8000c1e1900 */
[----:B------:R-:W5:Y:S04]  /*0870*/  LDG.E R16, desc[UR8][R14.64+0x18] ;  /* 0x000018080e107981 */ /* 0x000f68000c1e1900 */
[----:B------:R-:W5:Y:S01]  /*0880*/  LDG.E R24, desc[UR8][R14.64+0x1c] ;  /* 0x00001c080e187981 */ /* 0x000f62000c1e1900 */
[----:B---3--:R-:W-:Y:S01]  /*0890*/  FFMA R23, R18, R23, R28 ;  /* 0x0000001712177223 */ /* 0x008fe2000000001c */
[----:B------:R-:W-:-:S03]  /*08a0*/  VIADD R19, R19, 0x8 ;  /* 0x0000000813137836 */ /* 0x000fc60000000000 */
[----:B----4-:R-:W-:-:S04]  /*08b0*/  FFMA R21, R20, R21, R23 ;  /* 0x0000001514157223 */ /* 0x010fc80000000017 */
[----:B--2---:R-:W-:-:S04]  /*08c0*/  FFMA R22, R22, R25, R21 ;  /* 0x0000001916167223 */ /* 0x004fc80000000015 */
[----:B-----5:R-:W-:-:S04]  /*08d0*/  FFMA R17, R17, R26, R22 ;  /* 0x0000001a11117223 */ /* 0x020fc80000000016 */
[----:B------:R-:W-:-:S04]  /*08e0*/  FFMA R17, R16, R27, R17 ;  /* 0x0000001b10117223 */ /* 0x000fc80000000011 */
[----:B------:R-:W-:-:S07]  /*08f0*/  FFMA R21, R24, R29, R17 ;  /* 0x0000001d18157223 */ /* 0x000fce0000000011 */
.L_x_4:
[----:B------:R-:W-:Y:S05]  /*0900*/  @!P0 BRA `(.L_x_3) ;  /* 0x0000000000d08947 */ /* 0x000fea0003800000 */
[----:B------:R-:W-:Y:S02]  /*0910*/  IADD3 R12, PT, PT, R7, -0x1, RZ ;  /* 0xffffffff070c7810 */ /* 0x000fe40007ffe0ff */
[----:B------:R-:W-:Y:S02]  /*0920*/  ISETP.NE.AND P0, PT, R9, RZ, PT ;  /* 0x000000ff0900720c */ /* 0x000fe40003f05270 */
[----:B------:R-:W-:-:S13]  /*0930*/  ISETP.GE.U32.AND P1, PT, R12, 0x3, PT ;  /* 0x000000030c00780c */ /* 0x000fda0003f26070 */
[----:B------:R-:W-:Y:S05]  /*0940*/  @!P1 BRA `(.L_x_5) ;  /* 0x0000000000609947 */ /* 0x000fea0003800000 */
[----:B------:R-:W1:Y:S01]  /*0950*/  LDC.64 R14, c[0x0][0x388] ;  /* 0x0000e200ff0e7b82 */ /* 0x000e620000000a00 */
[C---:B------:R-:W-:Y:S01]  /*0960*/  IADD3 R18, P1, PT, R19.reuse, UR10, RZ ;  /* 0x0000000a13127c10 */ /* 0x040fe2000ff3e0ff */
[----:B------:R-:W-:Y:S01]  /*0970*/  VIADD R25, R19, UR10 ;  /* 0x0000000a13197c36 */ /* 0x000fe20008000000 */
[----:B------:R-:W-:-:S03]  /*0980*/  IADD3 R23, PT, PT, R4, R19, RZ ;  /* 0x0000001304177210 */ /* 0x000fc60007ffe0ff */
[----:B------:R-:W-:Y:S02]  /*0990*/  IMAD.X R20, RZ, RZ, RZ, P1 ;  /* 0x000000ffff147224 */ /* 0x000fe400008e06ff */
        /* <DEDUP_REMOVED lines=13> */
[----:B------:R-:W5:Y:S01]  /*0a70*/  LDG.E R24, desc[UR8][R12.64+0xc] ;  /* 0x00000c080c187981 */ /* 0x000f62000c1e1900 */
[----:B------:R-:W-:Y:S01]  /*0a80*/  IADD3 R19, PT, PT, R19, 0x4, RZ ;  /* 0x0000000413137810 */ /* 0x000fe20007ffe0ff */
[----:B----4-:R-:W-:-:S04]  /*0a90*/  FFMA R18, R18, R14, R21 ;  /* 0x0000000e12127223 */ /* 0x010fc80000000015 */
[----:B--2---:R-:W-:-:S04]  /*0aa0*/  FFMA R18, R23, R20, R18 ;  /* 0x0000001417127223 */ /* 0x004fc80000000012 */
[----:B---3--:R-:W-:-:S04]  /*0ab0*/  FFMA R18, R25, R22, R18 ;  /* 0x0000001619127223 */ /* 0x008fc80000000012 */
[----:B-----5:R-:W-:-:S07]  /*0ac0*/  FFMA R21, R27, R24, R18 ;  /* 0x000000181b157223 */ /* 0x020fce0000000012 */
.L_x_5:
[----:B------:R-:W-:Y:S05]  /*0ad0*/  @!P0 BRA `(.L_x_3) ;  /* 0x00000000005c8947 */ /* 0x000fea0003800000 */
[----:B------:R-:W1:Y:S01]  /*0ae0*/  LDC.64 R12, c[0x0][0x388] ;  /* 0x0000e200ff0c7b82 */ /* 0x000e620000000a00 */
[----:B------:R-:W-:Y:S01]  /*0af0*/  VIADD R23, R19, UR10 ;  /* 0x0000000a13177c36 */ /* 0x000fe20008000000 */
[----:B------:R-:W-:-:S06]  /*0b00*/  IADD3 R17, PT, PT, R4, R19, RZ ;  /* 0x0000001304117210 */ /* 0x000fcc0007ffe0ff */
[----:B------:R-:W2:Y:S01]  /*0b10*/  LDC.64 R14, c[0x0][0x380] ;  /* 0x0000e000ff0e7b82 */ /* 0x000ea20000000a00 */
[----:B-1----:R-:W-:-:S06]  /*0b20*/  IMAD.WIDE.U32 R12, R23, 0x4, R12 ;  /* 0x00000004170c7825 */ /* 0x002fcc00078e000c */
[----:B0-----:R-:W3:Y:S01]  /*0b30*/  LDG.E R12, desc[UR8][R12.64] ;  /* 0x000000080c0c7981 */ /* 0x001ee2000c1e1900 */
[----:B--2---:R-:W-:-:S05]  /*0b40*/  IMAD.WIDE R14, R17, 0x4, R14 ;  /* 0x00000004110e7825 */ /* 0x004fca00078e020e */
[----:B------:R-:W3:Y:S01]  /*0b50*/  LDG.E R16, desc[UR8][R14.64] ;  /* 0x000000080e107981 */ /* 0x000ee2000c1e1900 */
[----:B------:R-:W-:Y:S01]  /*0b60*/  ISETP.NE.AND P0, PT, R9, 0x1, PT ;  /* 0x000000010900780c */ /* 0x000fe20003f05270 */
[----:B---3--:R-:W-:-:S12]  /*0b70*/  FFMA R21, R16, R12, R21 ;  /* 0x0000000c10157223 */ /* 0x008fd80000000015 */
[----:B------:R-:W-:Y:S05]  /*0b80*/  @!P0 BRA `(.L_x_3) ;  /* 0x0000000000308947 */ /* 0x000fea0003800000 */
[----:B------:R-:W0:Y:S01]  /*0b90*/  LDC.64 R12, c[0x0][0x388] ;  /* 0x0000e200ff0c7b82 */ /* 0x000e220000000a00 */
[----:B------:R-:W-:Y:S02]  /*0ba0*/  IADD3 R16, P1, PT, R19, UR10, RZ ;  /* 0x0000000a13107c10 */ /* 0x000fe4000ff3e0ff */
[----:B------:R-:W-:-:S03]  /*0bb0*/  ISETP.NE.AND P0, PT, R9, 0x2, PT ;  /* 0x000000020900780c */ /* 0x000fc60003f05270 */
[----:B------:R-:W-:-:S10]  /*0bc0*/  IMAD.X R17, RZ, RZ, RZ, P1 ;  /* 0x000000ffff117224 */ /* 0x000fd400008e06ff */
[----:B------:R-:W2:Y:S01]  /*0bd0*/  @P0 LDG.E R18, desc[UR8][R14.64+0x8] ;  /* 0x000008080e120981 */ /* 0x000ea2000c1e1900 */
[----:B0-----:R-:W-:-:S04]  /*0be0*/  LEA R12, P1, R16, R12, 0x2 ;  /* 0x0000000c100c7211 */ /* 0x001fc800078210ff */
[----:B------:R-:W-:Y:S02]  /*0bf0*/  LEA.HI.X R13, R16, R13, R17, 0x2, P1 ;  /* 0x0000000d100d7211 */ /* 0x000fe400008f1411 */
[----:B------:R-:W3:Y:S04]  /*0c00*/  LDG.E R16, desc[UR8][R14.64+0x4] ;  /* 0x000004080e107981 */ /* 0x000ee8000c1e1900 */
[----:B------:R-:W3:Y:S04]  /*0c10*/  LDG.E R17, desc[UR8][R12.64+0x4] ;  /* 0x000004080c117981 */ /* 0x000ee8000c1e1900 */
[----:B------:R-:W2:Y:S01]  /*0c20*/  @P0 LDG.E R19, desc[UR8][R12.64+0x8] ;  /* 0x000008080c130981 */ /* 0x000ea2000c1e1900 */
[----:B---3--:R-:W-:-:S04]  /*0c30*/  FFMA R21, R16, R17, R21 ;  /* 0x0000001110157223 */ /* 0x008fc80000000015 */
[----:B--2---:R-:W-:-:S07]  /*0c40*/  @P0 FFMA R21, R18, R19, R21 ;  /* 0x0000001312150223 */ /* 0x004fce0000000015 */
.L_x_3:
[----:B------:R-:W-:Y:S01]  /*0c50*/  FSETP.GT.AND P0, PT, R21, R10, PT ;  /* 0x0000000a1500720b */ /* 0x000fe20003f04000 */
[----:B------:R-:W-:-:S12]  /*0c60*/  BSSY.RECONVERGENT B0, `(.L_x_6) ;  /* 0x0000010000007945 */ /* 0x000fd80003800200 */
[----:B------:R-:W-:Y:S05]  /*0c70*/  @!P0 BRA `(.L_x_7) ;  /* 0x0000000000388947 */ /* 0x000fea0003800000 */
[----:B------:R-:W-:Y:S02]  /*0c80*/  HFMA2 R13, -RZ, RZ, 0.96630859375, -0.0022525787353515625 ;  /* 0x3bbb989dff0d7431 */ /* 0x000fe400000001ff */
[----:B------:R-:W-:Y:S01]  /*0c90*/  FADD R10, R10, -R21 ;  /* 0x800000150a0a7221 */ /* 0x000fe20000000000 */
[----:B------:R-:W-:-:S03]  /*0ca0*/  IMAD.MOV.U32 R15, RZ, RZ, 0x437c0000 ;  /* 0x437c0000ff0f7424 */ /* 0x000fc600078e00ff */
[----:B------:R-:W-:-:S04]  /*0cb0*/  FFMA.SAT R12, R10, R13, 0.5 ;  /* 0x3f0000000a0c7423 */ /* 0x000fc8000000200d */
[----:B------:R-:W-:-:S04]  /*0cc0*/  FFMA.RM R12, R12, R15, 12582913 ;  /* 0x4b4000010c0c7423 */ /* 0x000fc8000000400f */
[C---:B------:R-:W-:Y:S01]  /*0cd0*/  FADD R13, R12.reuse, -12583039 ;  /* 0xcb40007f0c0d7421 */ /* 0x040fe20000000000 */
[----:B------:R-:W-:-:S03]  /*0ce0*/  SHF.L.U32 R12, R12, 0x17, RZ ;  /* 0x000000170c0c7819 */ /* 0x000fc600000006ff */
[----:B------:R-:W-:-:S04]  /*0cf0*/  FFMA R13, R10, 1.4426950216293334961, -R13 ;  /* 0x3fb8aa3b0a0d7823 */ /* 0x000fc8000000080d */
[----:B------:R-:W-:Y:S01]  /*0d00*/  FFMA R13, R10, 1.925963033500011079e-08, R13 ;  /* 0x32a570600a0d7823 */ /* 0x000fe2000000000d */
[----:B------:R-:W-:-:S05]  /*0d10*/  IMAD.MOV.U32 R10, RZ, RZ, R21 ;  /* 0x000000ffff0a7224 */ /* 0x000fca00078e0015 */
[----:B------:R-:W1:Y:S02]  /*0d20*/  MUFU.EX2 R13, R13 ;  /* 0x0000000d000d7308 */ /* 0x000e640000000800 */
[----:B-1----:R-:W-:-:S04]  /*0d30*/  FMUL R12, R12, R13 ;  /* 0x0000000d0c0c7220 */ /* 0x002fc80000400000 */
[-C--:B------:R-:W-:Y:S01]  /*0d40*/  FMUL R2, R2, R12.reuse ;  /* 0x0000000c02027220 */ /* 0x080fe20000400000 */
[----:B------:R-:W-:-:S07]  /*0d50*/  FMUL R5, R5, R12 ;  /* 0x0000000c05057220 */ /* 0x000fce0000400000 */
.L_x_7:
[----:B0-----:R-:W-:Y:S05]  /*0d60*/  BSYNC.RECONVERGENT B0 ;  /* 0x0000000000007941 */ /* 0x001fea0003800200 */
.L_x_6:
[----:B------:R-:W0:Y:S01]  /*0d70*/  LDC.64 R12, c[0x0][0x390] ;  /* 0x0000e400ff0c7b82 */ /* 0x000e220000000a00 */
[----:B------:R-:W-:Y:S01]  /*0d80*/  IADD3 R15, PT, PT, R0, UR10, RZ ;  /* 0x0000000a000f7c10 */ /* 0x000fe2000fffe0ff */
[----:B------:R-:W-:Y:S01]  /*0d90*/  FADD R14, -R10, R21 ;  /* 0x000000150a0e7221 */ /* 0x000fe20000000100 */
[----:B------:R-:W-:Y:S01]  /*0da0*/  MOV R16, 0x437c0000 ;  /* 0x437c000000107802 */ /* 0x000fe20000000f00 */
[----:B------:R-:W1:Y:S02]  /*0db0*/  LDCU UR5, c[0x0][0x3a0] ;  /* 0x00007400ff0577ac */ /* 0x000e640008000800 */
[----:B0-----:R-:W-:-:S06]  /*0dc0*/  IMAD.WIDE.U32 R12, R15, 0x4, R12 ;  /* 0x000000040f0c7825 */ /* 0x001fcc00078e000c */
[----:B------:R-:W2:Y:S01]  /*0dd0*/  LDG.E R12, desc[UR8][R12.64] ;  /* 0x000000080c0c7981 */ /* 0x000ea2000c1e1900 */
[----:B------:R-:W-:Y:S01]  /*0de0*/  IMAD.MOV.U32 R15, RZ, RZ, 0x3bbb989d ;  /* 0x3bbb989dff0f7424 */ /* 0x000fe200078e00ff */
[----:B------:R-:W-:-:S03]  /*0df0*/  UIADD3 UR4, UPT, UPT, UR4, 0x1, URZ ;  /* 0x0000000104047890 */ /* 0x000fc6000fffe0ff */
[----:B------:R-:W-:Y:S01]  /*0e00*/  FFMA.SAT R15, R14, R15, 0.5 ;  /* 0x3f0000000e0f7423 */ /* 0x000fe2000000200f */
[----:B-1----:R-:W-:-:S03]  /*0e10*/  UISETP.NE.AND UP0, UPT, UR4, UR5, UPT ;  /* 0x000000050400728c */ /* 0x002fc6000bf05270 */
[----:B------:R-:W-:-:S04]  /*0e20*/  FFMA.RM R15, R15, R16, 12582913 ;  /* 0x4b4000010f0f7423 */ /* 0x000fc80000004010 */
[C---:B------:R-:W-:Y:S01]  /*0e30*/  FADD R17, R15.reuse, -12583039 ;  /* 0xcb40007f0f117421 */ /* 0x040fe20000000000 */
[----:B------:R-:W-:-:S03]  /*0e40*/  IMAD.SHL.U32 R15, R15, 0x800000, RZ ;  /* 0x008000000f0f7824 */ /* 0x000fc600078e00ff */
[----:B------:R-:W-:-:S04]  /*0e50*/  FFMA R17, R14, 1.4426950216293334961, -R17 ;  /* 0x3fb8aa3b0e117823 */ /* 0x000fc80000000811 */
[----:B------:R-:W-:-:S04]  /*0e60*/  FFMA R17, R14, 1.925963033500011079e-08, R17 ;  /* 0x32a570600e117823 */ /* 0x000fc80000000011 */
[----:B------:R-:W0:Y:S02]  /*0e70*/  MUFU.EX2 R14, R17 ;  /* 0x00000011000e7308 */ /* 0x000e240000000800 */
[----:B0-----:R-:W-:-:S04]  /*0e80*/  FMUL R14, R15, R14 ;  /* 0x0000000e0f0e7220 */ /* 0x001fc80000400000 */
[C---:B------:R-:W-:Y:S01]  /*0e90*/  FADD R2, R14.reuse, R2 ;  /* 0x000000020e027221 */ /* 0x040fe20000000000 */
[----:B--2---:R-:W-:Y:S01]  /*0ea0*/  FFMA R5, R14, R12, R5 ;  /* 0x0000000c0e057223 */ /* 0x004fe20000000005 */
[----:B------:R-:W-:Y:S06]  /*0eb0*/  BRA.U UP0, `(.L_x_8) ;  /* 0xfffffff100c07547 */ /* 0x000fec000b83ffff */
.L_x_0:
[----:B------:R-:W1:Y:S01]  /*0ec0*/  MUFU.RCP R7, R2 ;  /* 0x0000000200077308 */ /* 0x000e620000001000 */
[----:B------:R-:W-:Y:S07]  /*0ed0*/  BSSY.RECONVERGENT B0, `(.L_x_9) ;  /* 0x000000b000007945 */ /* 0x000fee0003800200 */
[----:B------:R-:W2:Y:S01]  /*0ee0*/  FCHK P0, R5, R2 ;  /* 0x0000000205007302 */ /* 0x000ea20000000000 */
[----:B-1----:R-:W-:-:S04]  /*0ef0*/  FFMA R4, R7, -R2, 1 ;  /* 0x3f80000007047423 */ /* 0x002fc80000000802 */
[----:B------:R-:W-:-:S04]  /*0f00*/  FFMA R4, R7, R4, R7 ;  /* 0x0000000407047223 */ /* 0x000fc80000000007 */
[----:B------:R-:W-:-:S04]  /*0f10*/  FFMA R6, R4, R5, RZ ;  /* 0x0000000504067223 */ /* 0x000fc800000000ff */
[----:B------:R-:W-:-:S04]  /*0f20*/  FFMA R7, R6, -R2, R5 ;  /* 0x8000000206077223 */ /* 0x000fc80000000005 */
[----:B------:R-:W-:Y:S01]  /*0f30*/  FFMA R7, R4, R7, R6 ;  /* 0x0000000704077223 */ /* 0x000fe20000000006 */
[----:B--2---:R-:W-:Y:S06]  /*0f40*/  @!P0 BRA `(.L_x_10) ;  /* 0x00000000000c8947 */ /* 0x004fec0003800000 */
[----:B------:R-:W-:-:S07]  /*0f50*/  MOV R4, 0xf70 ;  /* 0x00000f7000047802 */ /* 0x000fce0000000f00 */
[----:B0-----:R-:W-:Y:S05]  /*0f60*/  CALL.REL.NOINC `($__internal_0_$__cuda_sm3x_div_rn_noftz_f32_slowpath) ;  /* 0x0000000000207944 */ /* 0x001fea0003c00000 */
[----:B------:R-:W-:-:S07]  /*0f70*/  MOV R7, R2 ;  /* 0x0000000200077202 */ /* 0x000fce0000000f00 */
.L_x_10:
[----:B0-----:R-:W-:Y:S05]  /*0f80*/  BSYNC.RECONVERGENT B0 ;  /* 0x0000000000007941 */ /* 0x001fea0003800200 */
.L_x_9:
[----:B------:R-:W0:Y:S01]  /*0f90*/  LDC.64 R4, c[0x0][0x398] ;  /* 0x0000e600ff047b82 */ /* 0x000e220000000a00 */
[----:B------:R-:W1:Y:S02]  /*0fa0*/  LDCU UR4, c[0x0][0x3a4] ;  /* 0x00007480ff0477ac */ /* 0x000e640008000800 */
[----:B-1----:R-:W-:-:S04]  /*0fb0*/  IMAD R3, R3, UR4, R0 ;  /* 0x0000000403037c24 */ /* 0x002fc8000f8e0200 */
[----:B0-----:R-:W-:-:S05]  /*0fc0*/  IMAD.WIDE R2, R3, 0x4, R4 ;  /* 0x0000000403027825 */ /* 0x001fca00078e0204 */
[----:B------:R-:W-:Y:S01]  /*0fd0*/  STG.E desc[UR8][R2.64], R7 ;  /* 0x0000000702007986 */ /* 0x000fe2000c101908 */
[----:B------:R-:W-:Y:S05]  /*0fe0*/  EXIT ;  /* 0x000000000000794d */ /* 0x000fea0003800000 */
        .weak           $__internal_0_$__cuda_sm3x_div_rn_noftz_f32_slowpath
        .type           $__internal_0_$__cuda_sm3x_div_rn_noftz_f32_slowpath,@function
        .size           $__internal_0_$__cuda_sm3x_div_rn_noftz_f32_slowpath,(.L_x_23 - $__internal_0_$__cuda_sm3x_div_rn_noftz_f32_slowpath)
$__internal_0_$__cuda_sm3x_div_rn_noftz_f32_slowpath:
[----:B------:R-:W-:Y:S01]  /*0ff0*/  SHF.R.U32.HI R7, RZ, 0x17, R2 ;  /* 0x00000017ff077819 */ /* 0x000fe20000011602 */
[----:B------:R-:W-:Y:S01]  /*1000*/  BSSY.RECONVERGENT B1, `(.L_x_11) ;  /* 0x0000062000017945 */ /* 0x000fe20003800200 */
[----:B------:R-:W-:Y:S02]  /*1010*/  SHF.R.U32.HI R6, RZ, 0x17, R5 ;  /* 0x00000017ff067819 */ /* 0x000fe40000011605 */
[----:B------:R-:W-:Y:S02]  /*1020*/  LOP3.LUT R13, R7, 0xff, RZ, 0xc0, !PT ;  /* 0x000000ff070d7812 */ /* 0x000fe400078ec0ff */
[----:B------:R-:W-:Y:S02]  /*1030*/  LOP3.LUT R8, R6, 0xff, RZ, 0xc0, !PT ;  /* 0x000000ff06087812 */ /* 0x000fe400078ec0ff */
[----:B------:R-:W-:-:S03]  /*1040*/  IADD3 R9, PT, PT, R13, -0x1, RZ ;  /* 0xffffffff0d097810 */ /* 0x000fc60007ffe0ff */
[----:B------:R-:W-:Y:S01]  /*1050*/  VIADD R7, R8, 0xffffffff ;  /* 0xffffffff08077836 */ /* 0x000fe20000000000 */
[----:B------:R-:W-:-:S04]  /*1060*/  ISETP.GT.U32.AND P0, PT, R9, 0xfd, PT ;  /* 0x000000fd0900780c */ /* 0x000fc80003f04070 */
[----:B------:R-:W-:-:S13]  /*1070*/  ISETP.GT.U32.OR P0, PT, R7, 0xfd, P0 ;  /* 0x000000fd0700780c */ /* 0x000fda0000704470 */
[----:B------:R-:W-:Y:S01]  /*1080*/  @!P0 MOV R6, RZ ;  /* 0x000000ff00068202 */ /* 0x000fe20000000f00 */
[----:B------:R-:W-:Y:S06]  /*1090*/  @!P0 BRA `(.L_x_12) ;  /* 0x00000000005c8947 */ /* 0x000fec0003800000 */
[----:B------:R-:W-:Y:S02]  /*10a0*/  FSETP.GTU.FTZ.AND P0, PT, |R5|, +INF , PT ;  /* 0x7f8000000500780b */ /* 0x000fe40003f1c200 */
[----:B------:R-:W-:-:S04]  /*10b0*/  FSETP.GTU.FTZ.AND P1, PT, |R2|, +INF , PT ;  /* 0x7f8000000200780b */ /* 0x000fc80003f3c200 */
[----:B------:R-:W-:-:S13]  /*10c0*/  PLOP3.LUT P0, PT, P0, P1, PT, 0xf8, 0x8f ;  /* 0x00000000008f781c */ /* 0x000fda0000703f70 */
[----:B------:R-:W-:Y:S05]  /*10d0*/  @P0 BRA `(.L_x_13) ;  /* 0x00000004004c0947 */ /* 0x000fea0003800000 */
[----:B------:R-:W-:-:S13]  /*10e0*/  LOP3.LUT P0, RZ, R2, 0x7fffffff, R5, 0xc8, !PT ;  /* 0x7fffffff02ff7812 */ /* 0x000fda000780c805 */
[----:B------:R-:W-:Y:S05]  /*10f0*/  @!P0 BRA `(.L_x_14) ;  /* 0x00000004003c8947 */ /* 0x000fea0003800000 */
[C---:B------:R-:W-:Y:S02]  /*1100*/  FSETP.NEU.FTZ.AND P2, PT, |R5|.reuse, +INF , PT ;  /* 0x7f8000000500780b */ /* 0x040fe40003f5d200 */
[----:B------:R-:W-:Y:S02]  /*1110*/  FSETP.NEU.FTZ.AND P1, PT, |R2|, +INF , PT ;  /* 0x7f8000000200780b */ /* 0x000fe40003f3d200 */
[----:B------:R-:W-:-:S11]  /*1120*/  FSETP.NEU.FTZ.AND P0, PT, |R5|, +INF , PT ;  /* 0x7f8000000500780b */ /* 0x000fd60003f1d200 */
[----:B------:R-:W-:Y:S05]  /*1130*/  @!P1 BRA !P2, `(.L_x_14) ;  /* 0x00000004002c9947 */ /* 0x000fea0005000000 */
[----:B------:R-:W-:-:S04]  /*1140*/  LOP3.LUT P2, RZ, R5, 0x7fffffff, RZ, 0xc0, !PT ;  /* 0x7fffffff05ff7812 */ /* 0x000fc8000784c0ff */
[----:B------:R-:W-:-:S13]  /*1150*/  PLOP3.LUT P1, PT, P1, P2, PT, 0x2f, 0xf2 ;  /* 0x0000000000f2781c */ /* 0x000fda0000f24577 */
[----:B------:R-:W-:Y:S05]  /*1160*/  @P1 BRA `(.L_x_15) ;  /* 0x0000000400181947 */ /* 0x000fea0003800000 */
[----:B------:R-:W-:-:S04]  /*1170*/  LOP3.LUT P1, RZ, R2, 0x7fffffff, RZ, 0xc0, !PT ;  /* 0x7fffffff02ff7812 */ /* 0x000fc8000782c0ff */
[----:B------:R-:W-:-:S13]  /*1180*/  PLOP3.LUT P0, PT, P0, P1, PT, 0x2f, 0xf2 ;  /* 0x0000000000f2781c */ /* 0x000fda0000702577 */
[----:B------:R-:W-:Y:S05]  /*1190*/  @P0 BRA `(.L_x_16) ;  /* 0x0000000400000947 */ /* 0x000fea0003800000 */
[----:B------:R-:W-:Y:S02]  /*11a0*/  ISETP.GE.AND P0, PT, R7, RZ, PT ;  /* 0x000000ff0700720c */ /* 0x000fe40003f06270 */
[----:B------:R-:W-:-:S11]  /*11b0*/  ISETP.GE.AND P1, PT, R9, RZ, PT ;  /* 0x000000ff0900720c */ /* 0x000fd60003f26270 */
[----:B------:R-:W-:Y:S01]  /*11c0*/  @P0 MOV R6, RZ ;  /* 0x000000ff00060202 */ /* 0x000fe20000000f00 */
[----:B------:R-:W-:Y:S02]  /*11d0*/  @!P0 IMAD.MOV.U32 R6, RZ, RZ, -0x40 ;  /* 0xffffffc0ff068424 */ /* 0x000fe400078e00ff */
[----:B------:R-:W-:Y:S01]  /*11e0*/  @!P0 FFMA R5, R5, 1.84467440737095516160e+19, RZ ;  /* 0x5f80000005058823 */ /* 0x000fe200000000ff */
[----:B------:R-:W-:Y:S02]  /*11f0*/  @!P1 FFMA R2, R2, 1.84467440737095516160e+19, RZ ;  /* 0x5f80000002029823 */ /* 0x000fe400000000ff */
[----:B------:R-:W-:-:S07]  /*1200*/  @!P1 IADD3 R6, PT, PT, R6, 0x40, RZ ;  /* 0x0000004006069810 */ /* 0x000fce0007ffe0ff */
.L_x_12:
[----:B------:R-:W-:Y:S01]  /*1210*/  LEA R7, R13, 0xc0800000, 0x17 ;  /* 0xc08000000d077811 */ /* 0x000fe200078eb8ff */
[----:B------:R-:W-:Y:S01]  /*1220*/  VIADD R8, R8, 0xffffff81 ;  /* 0xffffff8108087836 */ /* 0x000fe20000000000 */
[----:B------:R-:W-:Y:S02]  /*1230*/  BSSY.RECONVERGENT B2, `(.L_x_17) ;  /* 0x0000035000027945 */ /* 0x000fe40003800200 */
[----:B------:R-:W-:Y:S01]  /*1240*/  IADD3 R7, PT, PT, -R7, R2, RZ ;  /* 0x0000000207077210 */ /* 0x000fe20007ffe1ff */
[----:B------:R-:W-:-:S03]  /*1250*/  IMAD R2, R8, -0x800000, R5 ;  /* 0xff80000008027824 */ /* 0x000fc600078e0205 */
[----:B------:R0:W1:Y:S01]  /*1260*/  MUFU.RCP R9, R7 ;  /* 0x0000000700097308 */ /* 0x0000620000001000 */
[----:B------:R-:W-:Y:S01]  /*1270*/  FADD.FTZ R11, -R7, -RZ ;  /* 0x800000ff070b7221 */ /* 0x000fe20000010100 */
[----:B0-----:R-:W-:-:S04]  /*1280*/  IADD3 R7, PT, PT, R8, 0x7f, -R13 ;  /* 0x0000007f08077810 */ /* 0x001fc80007ffe80d */
[----:B------:R-:W-:Y:S01]  /*1290*/  IADD3 R7, PT, PT, R7, R6, RZ ;  /* 0x0000000607077210 */ /* 0x000fe20007ffe0ff */
[----:B-1----:R-:W-:-:S04]  /*12a0*/  FFMA R10, R9, R11, 1 ;  /* 0x3f800000090a7423 */ /* 0x002fc8000000000b */
[----:B------:R-:W-:-:S04]  /*12b0*/  FFMA R12, R9, R10, R9 ;  /* 0x0000000a090c7223 */ /* 0x000fc80000000009 */
[----:B------:R-:W-:-:S04]  /*12c0*/  FFMA R5, R2, R12, RZ ;  /* 0x0000000c02057223 */ /* 0x000fc800000000ff */
[----:B------:R-:W-:-:S04]  /*12d0*/  FFMA R10, R11, R5, R2 ;  /* 0x000000050b0a7223 */ /* 0x000fc80000000002 */
[----:B------:R-:W-:-:S04]  /*12e0*/  FFMA R9, R12, R10, R5 ;  /* 0x0000000a0c097223 */ /* 0x000fc80000000005 */
[----:B------:R-:W-:-:S04]  /*12f0*/  FFMA R10, R11, R9, R2 ;  /* 0x000000090b0a7223 */ /* 0x000fc80000000002 */
[----:B------:R-:W-:-:S05]  /*1300*/  FFMA R2, R12, R10, R9 ;  /* 0x0000000a0c027223 */ /* 0x000fca0000000009 */
[----:B------:R-:W-:-:S04]  /*1310*/  SHF.R.U32.HI R5, RZ, 0x17, R2 ;  /* 0x00000017ff057819 */ /* 0x000fc80000011602 */
[----:B------:R-:W-:-:S04]  /*1320*/  LOP3.LUT R5, R5, 0xff, RZ, 0xc0, !PT ;  /* 0x000000ff05057812 */ /* 0x000fc800078ec0ff */
[----:B------:R-:W-:-:S05]  /*1330*/  IADD3 R11, PT, PT, R5, R7, RZ ;  /* 0x00000007050b7210 */ /* 0x000fca0007ffe0ff */
[----:B------:R-:W-:-:S05]  /*1340*/  VIADD R5, R11, 0xffffffff ;  /* 0xffffffff0b057836 */ /* 0x000fca0000000000 */
[----:B------:R-:W-:-:S13]  /*1350*/  ISETP.GE.U32.AND P0, PT, R5, 0xfe, PT ;  /* 0x000000fe0500780c */ /* 0x000fda0003f06070 */
[----:B------:R-:W-:Y:S05]  /*1360*/  @!P0 BRA `(.L_x_18) ;  /* 0x0000000000808947 */ /* 0x000fea0003800000 */
[----:B------:R-:W-:-:S13]  /*1370*/  ISETP.GT.AND P0, PT, R11, 0xfe, PT ;  /* 0x000000fe0b00780c */ /* 0x000fda0003f04270 */
[----:B------:R-:W-:Y:S05]  /*1380*/  @P0 BRA `(.L_x_19) ;  /* 0x00000000006c0947 */ /* 0x000fea0003800000 */
[----:B------:R-:W-:-:S13]  /*1390*/  ISETP.GE.AND P0, PT, R11, 0x1, PT ;  /* 0x000000010b00780c */ /* 0x000fda0003f06270 */
[----:B------:R-:W-:Y:S05]  /*13a0*/  @P0 BRA `(.L_x_20) ;  /* 0x0000000000740947 */ /* 0x000fea0003800000 */
[----:B------:R-:W-:Y:S02]  /*13b0*/  ISETP.GE.AND P0, PT, R11, -0x18, PT ;  /* 0xffffffe80b00780c */ /* 0x000fe40003f06270 */
[----:B------:R-:W-:-:S11]  /*13c0*/  LOP3.LUT R2, R2, 0x80000000, RZ, 0xc0, !PT ;  /* 0x8000000002027812 */ /* 0x000fd600078ec0ff */
[----:B------:R-:W-:Y:S05]  /*13d0*/  @!P0 BRA `(.L_x_20) ;  /* 0x0000000000688947 */ /* 0x000fea0003800000 */
[CCC-:B------:R-:W-:Y:S01]  /*13e0*/  FFMA.RZ R5, R12.reuse, R10.reuse, R9.reuse ;  /* 0x0000000a0c057223 */ /* 0x1c0fe2000000c009 */
[C---:B------:R-:W-:Y:S01]  /*13f0*/  IADD3 R8, PT, PT, R11.reuse, 0x20, RZ ;  /* 0x000000200b087810 */ /* 0x040fe20007ffe0ff */
[CCC-:B------:R-:W-:Y:S01]  /*1400*/  FFMA.RM R6, R12.reuse, R10.reuse, R9.reuse ;  /* 0x0000000a0c067223 */ /* 0x1c0fe20000004009 */
[----:B------:R-:W-:Y:S02]  /*1410*/  ISETP.NE.AND P2, PT, R11, RZ, PT ;  /* 0x000000ff0b00720c */ /* 0x000fe40003f45270 */
[----:B------:R-:W-:Y:S01]  /*1420*/  LOP3.LUT R7, R5, 0x7fffff, RZ, 0xc0, !PT ;  /* 0x007fffff05077812 */ /* 0x000fe200078ec0ff */
[----:B------:R-:W-:Y:S01]  /*1430*/  FFMA.RP R5, R12, R10, R9 ;  /* 0x0000000a0c057223 */ /* 0x000fe20000008009 */
[----:B------:R-:W-:Y:S02]  /*1440*/  ISETP.NE.AND P1, PT, R11, RZ, PT ;  /* 0x000000ff0b00720c */ /* 0x000fe40003f25270 */
[----:B------:R-:W-:Y:S02]  /*1450*/  LOP3.LUT R7, R7, 0x800000, RZ, 0xfc, !PT ;  /* 0x0080000007077812 */ /* 0x000fe400078efcff */
[----:B------:R-:W-:-:S02]  /*1460*/  IADD3 R9, PT, PT, -R11, RZ, RZ ;  /* 0x000000ff0b097210 */ /* 0x000fc40007ffe1ff */
[----:B------:R-:W-:Y:S02]  /*1470*/  SHF.L.U32 R8, R7, R8, RZ ;  /* 0x0000000807087219 */ /* 0x000fe400000006ff */
[----:B------:R-:W-:Y:S02]  /*1480*/  FSETP.NEU.FTZ.AND P0, PT, R5, R6, PT ;  /* 0x000000060500720b */ /* 0x000fe40003f1d000 */
[----:B------:R-:W-:Y:S02]  /*1490*/  SEL R6, R9, RZ, P2 ;  /* 0x000000ff09067207 */ /* 0x000fe40001000000 */
[----:B------:R-:W-:Y:S02]  /*14a0*/  ISETP.NE.AND P1, PT, R8, RZ, P1 ;  /* 0x000000ff0800720c */ /* 0x000fe40000f25270 */
[----:B------:R-:W-:Y:S02]  /*14b0*/  SHF.R.U32.HI R6, RZ, R6, R7 ;  /* 0x00000006ff067219 */ /* 0x000fe40000011607 */
[----:B------:R-:W-:-:S02]  /*14c0*/  PLOP3.LUT P0, PT, P0, P1, PT, 0xf8, 0x8f ;  /* 0x00000000008f781c */ /* 0x000fc40000703f70 */
[----:B------:R-:W-:Y:S02]  /*14d0*/  SHF.R.U32.HI R8, RZ, 0x1, R6 ;  /* 0x00000001ff087819 */ /* 0x000fe40000011606 */
[----:B------:R-:W-:-:S04]  /*14e0*/  SEL R5, RZ, 0x1, !P0 ;  /* 0x00000001ff057807 */ /* 0x000fc80004000000 */
[----:B------:R-:W-:-:S04]  /*14f0*/  LOP3.LUT R5, R5, 0x1, R8, 0xf8, !PT ;  /* 0x0000000105057812 */ /* 0x000fc800078ef808 */
[----:B------:R-:W-:-:S05]  /*1500*/  LOP3.LUT R5, R5, R6, RZ, 0xc0, !PT ;  /* 0x0000000605057212 */ /* 0x000fca00078ec0ff */
[----:B------:R-:W-:-:S05]  /*1510*/  IMAD.IADD R5, R8, 0x1, R5 ;  /* 0x0000000108057824 */ /* 0x000fca00078e0205 */
[----:B------:R-:W-:Y:S01]  /*1520*/  LOP3.LUT R2, R5, R2, RZ, 0xfc, !PT ;  /* 0x0000000205027212 */ /* 0x000fe200078efcff */
[----:B------:R-:W-:Y:S06]  /*1530*/  BRA `(.L_x_20) ;  /* 0x0000000000107947 */ /* 0x000fec0003800000 */
.L_x_19:
[----:B------:R-:W-:-:S04]  /*1540*/  LOP3.LUT R2, R2, 0x80000000, RZ, 0xc0, !PT ;  /* 0x8000000002027812 */ /* 0x000fc800078ec0ff */
[----:B------:R-:W-:Y:S01]  /*1550*/  LOP3.LUT R2, R2, 0x7f800000, RZ, 0xfc, !PT ;  /* 0x7f80000002027812 */ /* 0x000fe200078efcff */
[----:B------:R-:W-:Y:S06]  /*1560*/  BRA `(.L_x_20) ;  /* 0x0000000000047947 */ /* 0x000fec0003800000 */
.L_x_18:
[----:B------:R-:W-:-:S07]  /*1570*/  LEA R2, R7, R2, 0x17 ;  /* 0x0000000207027211 */ /* 0x000fce00078eb8ff */
.L_x_20:
[----:B------:R-:W-:Y:S05]  /*1580*/  BSYNC.RECONVERGENT B2 ;  /* 0x0000000000027941 */ /* 0x000fea0003800200 */
.L_x_17:
[----:B------:R-:W-:Y:S05]  /*1590*/  BRA `(.L_x_21) ;  /* 0x0000000000207947 */ /* 0x000fea0003800000 */
.L_x_16:
[----:B------:R-:W-:-:S04]  /*15a0*/  LOP3.LUT R2, R2, 0x80000000, R5, 0x48, !PT ;  /* 0x8000000002027812 */ /* 0x000fc800078e4805 */
[----:B------:R-:W-:Y:S01]  /*15b0*/  LOP3.LUT R2, R2, 0x7f800000, RZ, 0xfc, !PT ;  /* 0x7f80000002027812 */ /* 0x000fe200078efcff */
[----:B------:R-:W-:Y:S06]  /*15c0*/  BRA `(.L_x_21) ;  /* 0x0000000000147947 */ /* 0x000fec0003800000 */
.L_x_15:
[----:B------:R-:W-:Y:S01]  /*15d0*/  LOP3.LUT R2, R2, 0x80000000, R5, 0x48, !PT ;  /* 0x8000000002027812 */ /* 0x000fe200078e4805 */
[----:B------:R-:W-:Y:S06]  /*15e0*/  BRA `(.L_x_21) ;  /* 0x00000000000c7947 */ /* 0x000fec0003800000 */
.L_x_14:
[----:B------:R-:W0:Y:S01]  /*15f0*/  MUFU.RSQ R2, -QNAN ;  /* 0xffc0000000027908 */ /* 0x000e220000001400 */
[----:B------:R-:W-:Y:S05]  /*1600*/  BRA `(.L_x_21) ;  /* 0x0000000000047947 */ /* 0x000fea0003800000 */
.L_x_13:
[----:B------:R-:W-:-:S07]  /*1610*/  FADD.FTZ R2, R5, R2 ;  /* 0x0000000205027221 */ /* 0x000fce0000010000 */
.L_x_21:
[----:B------:R-:W-:Y:S05]  /*1620*/  BSYNC.RECONVERGENT B1 ;  /* 0x0000000000017941 */ /* 0x000fea0003800200 */
.L_x_11:
[----:B------:R-:W-:-:S04]  /*1630*/  HFMA2 R5, -RZ, RZ, 0, 0 ;  /* 0x00000000ff057431 */ /* 0x000fc800000001ff */
[----:B0-----:R-:W-:Y:S05]  /*1640*/  RET.REL.NODEC R4 `(_Z15naive_attentionPfS_S_S_ii) ;  /* 0xffffffe8046c7950 */ /* 0x001fea0003c3ffff */
.L_x_22:
[----:B------:R-:W-:-:S00]  /*1650*/  BRA `(.L_x_22) ;  /* 0xfffffffc00fc7947 */ /* 0x000fc0000383ffff */
[----:B------:R-:W-:-:S00]  /*1660*/  NOP ;  /* 0x0000000000007918 */ /* 0x000fc00000000000 */
        /* <DEDUP_REMOVED lines=9> */
.L_x_23:


//--------------------- .nv.shared.reserved.0     --------------------------
	.section	.nv.shared.reserved.0,"aw",@nobits
	.weak		__nv_reservedSMEM_offset_0_alias
	.size		__nv_reservedSMEM_offset_0_alias, 0, 64
	.other		__nv_reservedSMEM_offset_0_alias,@"STO_CUDA_RESERVED_SHARED STV_DEFAULT"
__nv_reservedSMEM_offset_0_alias:
	.zero		0
	.zero		64


//--------------------- .nv.constant0._Z15naive_attentionPfS_S_S_ii --------------------------
	.section	.nv.constant0._Z15naive_attentionPfS_S_S_ii,"a",@progbits
	.sectionflags	@""
	.align	4
.nv.constant0._Z15naive_attentionPfS_S_S_ii:
	.zero		936


//--------------------- SYMBOLS --------------------------

	.type		.nv.reservedSmem.offset0,@object
	.size		.nv.reservedSmem.offset0,0x4
